//
// Generated by NVIDIA NVVM Compiler
//
// Compiler Build ID: CL-36424714
// Cuda compilation tools, release 13.0, V13.0.88
// Based on NVVM 20.0.0
//

.version 9.0
.target sm_100
.address_size 64

	// .globl	_Z9transposePfS_ii
// _ZZ9transposePfS_iiE5block has been demoted

.visible .entry _Z9transposePfS_ii(
	.param .u64 .ptr .align 1 _Z9transposePfS_ii_param_0,
	.param .u64 .ptr .align 1 _Z9transposePfS_ii_param_1,
	.param .u32 _Z9transposePfS_ii_param_2,
	.param .u32 _Z9transposePfS_ii_param_3
)
{
	.reg .pred 	%p<7>;
	.reg .b32 	%r<25>;
	.reg .b32 	%f<3>;
	.reg .b64 	%rd<9>;
	// demoted variable
	.shared .align 4 .b8 _ZZ9transposePfS_iiE5block[1088];
	ld.param.u64 	%rd1, [_Z9transposePfS_ii_param_0];
	ld.param.u64 	%rd2, [_Z9transposePfS_ii_param_1];
	ld.param.u32 	%r9, [_Z9transposePfS_ii_param_2];
	ld.param.u32 	%r11, [_Z9transposePfS_ii_param_3];
	mov.u32 	%r12, %ctaid.x;
	shl.b32 	%r1, %r12, 4;
	mov.u32 	%r2, %tid.x;
	add.s32 	%r3, %r1, %r2;
	mov.u32 	%r13, %ctaid.y;
	shl.b32 	%r4, %r13, 4;
	mov.u32 	%r5, %tid.y;
	add.s32 	%r14, %r4, %r5;
	setp.ge.u32 	%p1, %r3, %r9;
	setp.ge.u32 	%p2, %r14, %r11;
	or.pred  	%p3, %p1, %p2;
	@%p3 bra 	$L__BB0_2;
	cvta.to.global.u64 	%rd3, %rd2;
	mad.lo.s32 	%r15, %r9, %r14, %r3;
	mul.wide.u32 	%rd4, %r15, 4;
	add.s64 	%rd5, %rd3, %rd4;
	ld.global.f32 	%f1, [%rd5];
	mov.u32 	%r16, _ZZ9transposePfS_iiE5block;
	mad.lo.s32 	%r17, %r5, 68, %r16;
	shl.b32 	%r18, %r2, 2;
	add.s32 	%r19, %r17, %r18;
	st.shared.f32 	[%r19], %f1;
$L__BB0_2:
	bar.sync 	0;
	add.s32 	%r7, %r4, %r2;
	add.s32 	%r8, %r1, %r5;
	setp.ge.u32 	%p4, %r7, %r11;
	setp.ge.u32 	%p5, %r8, %r9;
	or.pred  	%p6, %p5, %p4;
	@%p6 bra 	$L__BB0_4;
	mad.lo.s32 	%r20, %r11, %r8, %r7;
	mov.u32 	%r21, _ZZ9transposePfS_iiE5block;
	mad.lo.s32 	%r22, %r2, 68, %r21;
	shl.b32 	%r23, %r5, 2;
	add.s32 	%r24, %r22, %r23;
	ld.shared.f32 	%f2, [%r24];
	cvta.to.global.u64 	%rd6, %rd1;
	mul.wide.u32 	%rd7, %r20, 4;
	add.s64 	%rd8, %rd6, %rd7;
	st.global.f32 	[%rd8], %f2;
$L__BB0_4:
	ret;

}
	// .globl	_Z15transpose_naivePfS_ii
.visible .entry _Z15transpose_naivePfS_ii(
	.param .u64 .ptr .align 1 _Z15transpose_naivePfS_ii_param_0,
	.param .u64 .ptr .align 1 _Z15transpose_naivePfS_ii_param_1,
	.param .u32 _Z15transpose_naivePfS_ii_param_2,
	.param .u32 _Z15transpose_naivePfS_ii_param_3
)
{
	.reg .pred 	%p<4>;
	.reg .b32 	%r<15>;
	.reg .b32 	%f<2>;
	.reg .b64 	%rd<9>;

	ld.param.u64 	%rd1, [_Z15transpose_naivePfS_ii_param_0];
	ld.param.u64 	%rd2, [_Z15transpose_naivePfS_ii_param_1];
	ld.param.u32 	%r3, [_Z15transpose_naivePfS_ii_param_2];
	ld.param.u32 	%r5, [_Z15transpose_naivePfS_ii_param_3];
	mov.u32 	%r6, %ntid.x;
	mov.u32 	%r7, %ctaid.x;
	mov.u32 	%r8, %tid.x;
	mad.lo.s32 	%r1, %r6, %r7, %r8;
	mov.u32 	%r9, %ntid.y;
	mov.u32 	%r10, %ctaid.y;
	mov.u32 	%r11, %tid.y;
	mad.lo.s32 	%r12, %r9, %r10, %r11;
	setp.ge.u32 	%p1, %r1, %r3;
	setp.ge.u32 	%p2, %r12, %r5;
	or.pred  	%p3, %p1, %p2;
	@%p3 bra 	$L__BB1_2;
	cvta.to.global.u64 	%rd3, %rd2;
	cvta.to.global.u64 	%rd4, %rd1;
	mad.lo.s32 	%r13, %r3, %r12, %r1;
	mad.lo.s32 	%r14, %r5, %r1, %r12;
	mul.wide.u32 	%rd5, %r13, 4;
	add.s64 	%rd6, %rd3, %rd5;
	ld.global.f32 	%f1, [%rd6];
	mul.wide.u32 	%rd7, %r14, 4;
	add.s64 	%rd8, %rd4, %rd7;
	st.global.f32 	[%rd8], %f1;
$L__BB1_2:
	ret;

}


// ===== COMPILED SASS (sm_100) =====

	.target	sm_100

	.elftype	@"ET_EXEC"


//--------------------- .note.nv.tkinfo           --------------------------
	.section	.note.nv.tkinfo,"",@"SHT_NOTE"
	.sectionflags	@"SHF_NOTE_NV_TKINFO"
	.tkinfo
        /*0018*/ 	.word	0x00000002
        /*0030*/ 	.string	""
        /*0030*/ 	.string	"ptxas"
        /*0030*/ 	.string	"Cuda compilation tools, release 13.0, V13.0.88"
        /*0030*/ 	.string	"Build cuda_13.0.r13.0/compiler.36424714_0"
        /*0030*/ 	.string	"-arch sm_100 -m 64 "



//--------------------- .note.nv.cuinfo           --------------------------
	.section	.note.nv.cuinfo,"",@"SHT_NOTE"
	.sectionflags	@"SHF_NOTE_NV_CUINFO"
        /*0018*/ 	.short	0x0002
        /*001a*/ 	.short	0x0064
        /*001c*/ 	.short	0x0082
	.zero		2


//--------------------- .nv.info                  --------------------------
	.section	.nv.info,"",@"SHT_CUDA_INFO"
	.align	4


	//----- nvinfo : EIATTR_REGCOUNT
	.align		4
        /*0000*/ 	.byte	0x04, 0x2f
        /*0002*/ 	.short	(.L_1 - .L_0)
	.align		4
.L_0:
        /*0004*/ 	.word	index@(_Z9transposePfS_ii)
        /*0008*/ 	.word	0x0000000c


	//----- nvinfo : EIATTR_FRAME_SIZE
	.align		4
.L_1:
        /*000c*/ 	.byte	0x04, 0x11
        /*000e*/ 	.short	(.L_3 - .L_2)
	.align		4
.L_2:
        /*0010*/ 	.word	index@(_Z9transposePfS_ii)
        /*0014*/ 	.word	0x00000000


	//----- nvinfo : EIATTR_REGCOUNT
	.align		4
.L_3:
        /*0018*/ 	.byte	0x04, 0x2f
        /*001a*/ 	.short	(.L_5 - .L_4)
	.align		4
.L_4:
        /*001c*/ 	.word	index@(_Z15transpose_naivePfS_ii)
        /*0020*/ 	.word	0x0000000a


	//----- nvinfo : EIATTR_FRAME_SIZE
	.align		4
.L_5:
        /*0024*/ 	.byte	0x04, 0x11
        /*0026*/ 	.short	(.L_7 - .L_6)
	.align		4
.L_6:
        /*0028*/ 	.word	index@(_Z15transpose_naivePfS_ii)
        /*002c*/ 	.word	0x00000000


	//----- nvinfo : EIATTR_MIN_STACK_SIZE
	.align		4
.L_7:
        /*0030*/ 	.byte	0x04, 0x12
        /*0032*/ 	.short	(.L_9 - .L_8)
	.align		4
.L_8:
        /*0034*/ 	.word	index@(_Z15transpose_naivePfS_ii)
        /*0038*/ 	.word	0x00000000


	//----- nvinfo : EIATTR_MIN_STACK_SIZE
	.align		4
.L_9:
        /*003c*/ 	.byte	0x04, 0x12
        /*003e*/ 	.short	(.L_11 - .L_10)
	.align		4
.L_10:
        /*0040*/ 	.word	index@(_Z9transposePfS_ii)
        /*0044*/ 	.word	0x00000000
.L_11:


//--------------------- .nv.compat                --------------------------
	.section	.nv.compat,"",@"SHT_CUDA_COMPAT_INFO"
	.align	4
        /*0000*/ 	.byte	0x02, 0x09, 0x00, 0x00, 0x02, 0x02, 0x01, 0x00, 0x02, 0x05, 0x05, 0x00, 0x03, 0x07, 0x01, 0x01
        /*0010*/ 	.byte	0x02, 0x03, 0x00, 0x00, 0x02, 0x06, 0x01, 0x00, 0x04, 0x0b, 0x08, 0x00, 0x09, 0x00, 0x00, 0x00
        /*0020*/ 	.byte	0x00, 0x00, 0x00, 0x00


//--------------------- .nv.info._Z15transpose_naivePfS_ii --------------------------
	.section	.nv.info._Z15transpose_naivePfS_ii,"",@"SHT_CUDA_INFO"
	.sectionflags	@""
	.align	4


	//----- nvinfo : EIATTR_CUDA_API_VERSION
	.align		4
        /*0000*/ 	.byte	0x04, 0x37
        /*0002*/ 	.short	(.L_13 - .L_12)
.L_12:
        /*0004*/ 	.word	0x00000082


	//----- nvinfo : EIATTR_KPARAM_INFO
	.align		4
.L_13:
        /*0008*/ 	.byte	0x04, 0x17
        /*000a*/ 	.short	(.L_15 - .L_14)
.L_14:
        /*000c*/ 	.word	0x00000000
        /*0010*/ 	.short	0x0003
        /*0012*/ 	.short	0x0014
        /*0014*/ 	.byte	0x00, 0xf0, 0x11, 0x00


	//----- nvinfo : EIATTR_KPARAM_INFO
	.align		4
.L_15:
        /*0018*/ 	.byte	0x04, 0x17
        /*001a*/ 	.short	(.L_17 - .L_16)
.L_16:
        /*001c*/ 	.word	0x00000000
        /*0020*/ 	.short	0x0002
        /*0022*/ 	.short	0x0010
        /*0024*/ 	.byte	0x00, 0xf0, 0x11, 0x00


	//----- nvinfo : EIATTR_KPARAM_INFO
	.align		4
.L_17:
        /*0028*/ 	.byte	0x04, 0x17
        /*002a*/ 	.short	(.L_19 - .L_18)
.L_18:
        /*002c*/ 	.word	0x00000000
        /*0030*/ 	.short	0x0001
        /*0032*/ 	.short	0x0008
        /*0034*/ 	.byte	0x00, 0xf5, 0x21, 0x00


	//----- nvinfo : EIATTR_KPARAM_INFO
	.align		4
.L_19:
        /*0038*/ 	.byte	0x04, 0x17
        /*003a*/ 	.short	(.L_21 - .L_20)
.L_20:
        /*003c*/ 	.word	0x00000000
        /*0040*/ 	.short	0x0000
        /*0042*/ 	.short	0x0000
        /*0044*/ 	.byte	0x00, 0xf5, 0x21, 0x00


	//----- nvinfo : EIATTR_SPARSE_MMA_MASK
	.align		4
.L_21:
        /*0048*/ 	.byte	0x03, 0x50
        /*004a*/ 	.short	0x0000


	//----- nvinfo : EIATTR_MAXREG_COUNT
	.align		4
        /*004c*/ 	.byte	0x03, 0x1b
        /*004e*/ 	.short	0x00ff


	//----- nvinfo : EIATTR_MERCURY_ISA_VERSION
	.align		4
        /*0050*/ 	.byte	0x03, 0x5f
        /*0052*/ 	.short	0x0101


	//----- nvinfo : EIATTR_VRC_CTA_INIT_COUNT
	.align		4
        /*0054*/ 	.byte	0x02, 0x4a
	.zero		1
	.zero		1


	//----- nvinfo : EIATTR_EXIT_INSTR_OFFSETS
	.align		4
        /*0058*/ 	.byte	0x04, 0x1c
        /*005a*/ 	.short	(.L_23 - .L_22)


	//   ....[0]....
.L_22:
        /*005c*/ 	.word	0x000000c0


	//   ....[1]....
        /*0060*/ 	.word	0x00000160


	//----- nvinfo : EIATTR_CBANK_PARAM_SIZE
	.align		4
.L_23:
        /*0064*/ 	.byte	0x03, 0x19
        /*0066*/ 	.short	0x0018


	//----- nvinfo : EIATTR_PARAM_CBANK
	.align		4
        /*0068*/ 	.byte	0x04, 0x0a
        /*006a*/ 	.short	(.L_25 - .L_24)
	.align		4
.L_24:
        /*006c*/ 	.word	index@(.nv.constant0._Z15transpose_naivePfS_ii)
        /*0070*/ 	.short	0x0380
        /*0072*/ 	.short	0x0018


	//----- nvinfo : EIATTR_SW_WAR
	.align		4
.L_25:
        /*0074*/ 	.byte	0x04, 0x36
        /*0076*/ 	.short	(.L_27 - .L_26)
.L_26:
        /*0078*/ 	.word	0x00000008
.L_27:


//--------------------- .nv.info._Z9transposePfS_ii --------------------------
	.section	.nv.info._Z9transposePfS_ii,"",@"SHT_CUDA_INFO"
	.sectionflags	@""
	.align	4


	//----- nvinfo : EIATTR_CUDA_API_VERSION
	.align		4
        /*0000*/ 	.byte	0x04, 0x37
        /*0002*/ 	.short	(.L_29 - .L_28)
.L_28:
        /*0004*/ 	.word	0x00000082


	//----- nvinfo : EIATTR_KPARAM_INFO
	.align		4
.L_29:
        /*0008*/ 	.byte	0x04, 0x17
        /*000a*/ 	.short	(.L_31 - .L_30)
.L_30:
        /*000c*/ 	.word	0x00000000
        /*0010*/ 	.short	0x0003
        /*0012*/ 	.short	0x0014
        /*0014*/ 	.byte	0x00, 0xf0, 0x11, 0x00


	//----- nvinfo : EIATTR_KPARAM_INFO
	.align		4
.L_31:
        /*0018*/ 	.byte	0x04, 0x17
        /*001a*/ 	.short	(.L_33 - .L_32)
.L_32:
        /*001c*/ 	.word	0x00000000
        /*0020*/ 	.short	0x0002
        /*0022*/ 	.short	0x0010
        /*0024*/ 	.byte	0x00, 0xf0, 0x11, 0x00


	//----- nvinfo : EIATTR_KPARAM_INFO
	.align		4
.L_33:
        /*0028*/ 	.byte	0x04, 0x17
        /*002a*/ 	.short	(.L_35 - .L_34)
.L_34:
        /*002c*/ 	.word	0x00000000
        /*0030*/ 	.short	0x0001
        /*0032*/ 	.short	0x0008
        /*0034*/ 	.byte	0x00, 0xf5, 0x21, 0x00


	//----- nvinfo : EIATTR_KPARAM_INFO
	.align		4
.L_35:
        /*0038*/ 	.byte	0x04, 0x17
        /*003a*/ 	.short	(.L_37 - .L_36)
.L_36:
        /*003c*/ 	.word	0x00000000
        /*0040*/ 	.short	0x0000
        /*0042*/ 	.short	0x0000
        /*0044*/ 	.byte	0x00, 0xf5, 0x21, 0x00


	//----- nvinfo : EIATTR_SPARSE_MMA_MASK
	.align		4
.L_37:
        /*0048*/ 	.byte	0x03, 0x50
        /*004a*/ 	.short	0x0000


	//----- nvinfo : EIATTR_MAXREG_COUNT
	.align		4
        /*004c*/ 	.byte	0x03, 0x1b
        /*004e*/ 	.short	0x00ff


	//----- nvinfo : EIATTR_NUM_BARRIERS
	.align		4
        /*0050*/ 	.byte	0x02, 0x4c
        /*0052*/ 	.byte	0x01
	.zero		1


	//----- nvinfo : EIATTR_MERCURY_ISA_VERSION
	.align		4
        /*0054*/ 	.byte	0x03, 0x5f
        /*0056*/ 	.short	0x0101


	//----- nvinfo : EIATTR_VRC_CTA_INIT_COUNT
	.align		4
        /*0058*/ 	.byte	0x02, 0x4a
	.zero		1
	.zero		1


	//----- nvinfo : EIATTR_EXIT_INSTR_OFFSETS
	.align		4
        /*005c*/ 	.byte	0x04, 0x1c
        /*005e*/ 	.short	(.L_39 - .L_38)


	//   ....[0]....
.L_38:
        /*0060*/ 	.word	0x000001a0


	//   ....[1]....
        /*0064*/ 	.word	0x00000250


	//----- nvinfo : EIATTR_CBANK_PARAM_SIZE
	.align		4
.L_39:
        /*0068*/ 	.byte	0x03, 0x19
        /*006a*/ 	.short	0x0018


	//----- nvinfo : EIATTR_PARAM_CBANK
	.align		4
        /*006c*/ 	.byte	0x04, 0x0a
        /*006e*/ 	.short	(.L_41 - .L_40)
	.align		4
.L_40:
        /*0070*/ 	.word	index@(.nv.constant0._Z9transposePfS_ii)
        /*0074*/ 	.short	0x0380
        /*0076*/ 	.short	0x0018


	//----- nvinfo : EIATTR_SW_WAR
	.align		4
.L_41:
        /*0078*/ 	.byte	0x04, 0x36
        /*007a*/ 	.short	(.L_43 - .L_42)
.L_42:
        /*007c*/ 	.word	0x00000008
.L_43:


//--------------------- .nv.callgraph             --------------------------
	.section	.nv.callgraph,"",@"SHT_CUDA_CALLGRAPH"
	.align	4
	.sectionentsize	8
	.align		4
        /*0000*/ 	.word	0x00000000
	.align		4
        /*0004*/ 	.word	0xffffffff
	.align		4
        /*0008*/ 	.word	0x00000000
	.align		4
        /*000c*/ 	.word	0xfffffffe
	.align		4
        /*0010*/ 	.word	0x00000000
	.align		4
        /*0014*/ 	.word	0xfffffffd
	.align		4
        /*0018*/ 	.word	0x00000000
	.align		4
        /*001c*/ 	.word	0xfffffffc


//--------------------- .text._Z15transpose_naivePfS_ii --------------------------
	.section	.text._Z15transpose_naivePfS_ii,"ax",@progbits
	.align	128
        .global         _Z15transpose_naivePfS_ii
        .type           _Z15transpose_naivePfS_ii,@function
        .size           _Z15transpose_naivePfS_ii,(.L_x_2 - _Z15transpose_naivePfS_ii)
        .other          _Z15transpose_naivePfS_ii,@"STO_CUDA_ENTRY STV_DEFAULT"
_Z15transpose_naivePfS_ii:
.text._Z15transpose_naivePfS_ii:
[----:B------:R-:W-:Y:S01]  /*0000*/  LDC R1, c[0x0][0x37c] ;  /* 0x0000df00ff017b82 */ /* 0x000fe20000000800 */
[----:B------:R-:W0:Y:S01]  /*0010*/  S2R R7, SR_CTAID.Y ;  /* 0x0000000000077919 */ /* 0x000e220000002600 */
[----:B------:R-:W1:Y:S01]  /*0020*/  LDCU UR4, c[0x0][0x360] ;  /* 0x00006c00ff0477ac */ /* 0x000e620008000800 */
[----:B------:R-:W0:Y:S01]  /*0030*/  S2R R2, SR_TID.Y ;  /* 0x0000000000027919 */ /* 0x000e220000002200 */
[----:B------:R-:W0:Y:S01]  /*0040*/  LDCU UR5, c[0x0][0x364] ;  /* 0x00006c80ff0577ac */ /* 0x000e220008000800 */
[----:B------:R-:W1:Y:S01]  /*0050*/  S2R R0, SR_CTAID.X ;  /* 0x0000000000007919 */ /* 0x000e620000002500 */
[----:B------:R-:W2:Y:S01]  /*0060*/  LDCU.64 UR6, c[0x0][0x390] ;  /* 0x00007200ff0677ac */ /* 0x000ea20008000a00 */
[----:B------:R-:W1:Y:S01]  /*0070*/  S2R R3, SR_TID.X ;  /* 0x0000000000037919 */ /* 0x000e620000002100 */
[----:B0-----:R-:W-:-:S05]  /*0080*/  IMAD R7, R7, UR5, R2 ;  /* 0x0000000507077c24 */ /* 0x001fca000f8e0202 */
[----:B--2---:R-:W-:Y:S01]  /*0090*/  ISETP.GE.U32.AND P0, PT, R7, UR7, PT ;  /* 0x0000000707007c0c */ /* 0x004fe2000bf06070 */
[----:B-1----:R-:W-:-:S05]  /*00a0*/  IMAD R0, R0, UR4, R3 ;  /* 0x0000000400007c24 */ /* 0x002fca000f8e0203 */
[----:B------:R-:W-:-:S13]  /*00b0*/  ISETP.GE.U32.OR P0, PT, R0, UR6, P0 ;  /* 0x0000000600007c0c */ /* 0x000fda0008706470 */
[----:B------:R-:W-:Y:S05]  /*00c0*/  @P0 EXIT ;  /* 0x000000000000094d */ /* 0x000fea0003800000 */
[----:B------:R-:W0:Y:S01]  /*00d0*/  LDC.64 R2, c[0x0][0x388] ;  /* 0x0000e200ff027b82 */ /* 0x000e220000000a00 */
[----:B------:R-:W1:Y:S01]  /*00e0*/  LDCU.64 UR4, c[0x0][0x358] ;  /* 0x00006b00ff0477ac */ /* 0x000e620008000a00 */
[----:B------:R-:W-:-:S04]  /*00f0*/  IMAD R5, R7, UR6, R0 ;  /* 0x0000000607057c24 */ /* 0x000fc8000f8e0200 */
[----:B0-----:R-:W-:Y:S02]  /*0100*/  IMAD.WIDE.U32 R2, R5, 0x4, R2 ;  /* 0x0000000405027825 */ /* 0x001fe400078e0002 */
[----:B------:R-:W0:Y:S04]  /*0110*/  LDC.64 R4, c[0x0][0x380] ;  /* 0x0000e000ff047b82 */ /* 0x000e280000000a00 */
[----:B-1----:R-:W2:Y:S01]  /*0120*/  LDG.E R3, desc[UR4][R2.64] ;  /* 0x0000000402037981 */ /* 0x002ea2000c1e1900 */
[----:B------:R-:W-:-:S04]  /*0130*/  IMAD R7, R0, UR7, R7 ;  /* 0x0000000700077c24 */ /* 0x000fc8000f8e0207 */
[----:B0-----:R-:W-:-:S05]  /*0140*/  IMAD.WIDE.U32 R4, R7, 0x4, R4 ;  /* 0x0000000407047825 */ /* 0x001fca00078e0004 */
[----:B--2---:R-:W-:Y:S01]  /*0150*/  STG.E desc[UR4][R4.64], R3 ;  /* 0x0000000304007986 */ /* 0x004fe2000c101904 */
[----:B------:R-:W-:Y:S05]  /*0160*/  EXIT ;  /* 0x000000000000794d */ /* 0x000fea0003800000 */
.L_x_0:
[----:B------:R-:W-:-:S00]  /*0170*/  BRA `(.L_x_0) ;  /* 0xfffffffc00fc7947 */ /* 0x000fc0000383ffff */
[----:B------:R-:W-:-:S00]  /*0180*/  NOP ;  /* 0x0000000000007918 */ /* 0x000fc00000000000 */
[----:B------:R-:W-:-:S00]  /*0190*/  NOP ;  /* 0x0000000000007918 */ /* 0x000fc00000000000 */
[----:B------:R-:W-:-:S00]  /*01a0*/  NOP ;  /* 0x0000000000007918 */ /* 0x000fc00000000000 */
[----:B------:R-:W-:-:S00]  /*01b0*/  NOP ;  /* 0x0000000000007918 */ /* 0x000fc00000000000 */
[----:B------:R-:W-:-:S00]  /*01c0*/  NOP ;  /* 0x0000000000007918 */ /* 0x000fc00000000000 */
[----:B------:R-:W-:-:S00]  /*01d0*/  NOP ;  /* 0x0000000000007918 */ /* 0x000fc00000000000 */
[----:B------:R-:W-:-:S00]  /*01e0*/  NOP ;  /* 0x0000000000007918 */ /* 0x000fc00000000000 */
[----:B------:R-:W-:-:S00]  /*01f0*/  NOP ;  /* 0x0000000000007918 */ /* 0x000fc00000000000 */
.L_x_2:


//--------------------- .text._Z9transposePfS_ii  --------------------------
	.section	.text._Z9transposePfS_ii,"ax",@progbits
	.align	128
        .global         _Z9transposePfS_ii
        .type           _Z9transposePfS_ii,@function
        .size           _Z9transposePfS_ii,(.L_x_3 - _Z9transposePfS_ii)
        .other          _Z9transposePfS_ii,@"STO_CUDA_ENTRY STV_DEFAULT"
_Z9transposePfS_ii:
.text._Z9transposePfS_ii:
[----:B------:R-:W-:Y:S01]  /*0000*/  LDC R1, c[0x0][0x37c] ;  /* 0x0000df00ff017b82 */ /* 0x000fe20000000800 */
[----:B------:R-:W0:Y:S01]  /*0010*/  S2R R8, SR_TID.Y ;  /* 0x0000000000087919 */ /* 0x000e220000002200 */
[----:B------:R-:W1:Y:S01]  /*0020*/  LDCU.64 UR6, c[0x0][0x390] ;  /* 0x00007200ff0677ac */ /* 0x000e620008000a00 */
[----:B------:R-:W0:Y:S01]  /*0030*/  S2R R9, SR_CTAID.Y ;  /* 0x0000000000097919 */ /* 0x000e220000002600 */
[----:B------:R-:W2:Y:S01]  /*0040*/  LDCU.64 UR4, c[0x0][0x358] ;  /* 0x00006b00ff0477ac */ /* 0x000ea20008000a00 */
[----:B------:R-:W3:Y:S01]  /*0050*/  S2R R7, SR_CTAID.X ;  /* 0x0000000000077919 */ /* 0x000ee20000002500 */
[----:B------:R-:W3:Y:S01]  /*0060*/  S2R R6, SR_TID.X ;  /* 0x0000000000067919 */ /* 0x000ee20000002100 */
[----:B0-----:R-:W-:-:S05]  /*0070*/  IMAD R5, R9, 0x10, R8 ;  /* 0x0000001009057824 */ /* 0x001fca00078e0208 */
[----:B-1----:R-:W-:Y:S01]  /*0080*/  ISETP.GE.U32.AND P0, PT, R5, UR7, PT ;  /* 0x0000000705007c0c */ /* 0x002fe2000bf06070 */
[----:B---3--:R-:W-:-:S05]  /*0090*/  IMAD R0, R7, 0x10, R6 ;  /* 0x0000001007007824 */ /* 0x008fca00078e0206 */
[----:B------:R-:W-:-:S13]  /*00a0*/  ISETP.GE.U32.OR P0, PT, R0, UR6, P0 ;  /* 0x0000000600007c0c */ /* 0x000fda0008706470 */
[----:B------:R-:W0:Y:S01]  /*00b0*/  @!P0 LDC.64 R2, c[0x0][0x388] ;  /* 0x0000e200ff028b82 */ /* 0x000e220000000a00 */
[----:B------:R-:W-:-:S04]  /*00c0*/  @!P0 IMAD R5, R5, UR6, R0 ;  /* 0x0000000605058c24 */ /* 0x000fc8000f8e0200 */
[----:B0-----:R-:W-:-:S06]  /*00d0*/  @!P0 IMAD.WIDE.U32 R2, R5, 0x4, R2 ;  /* 0x0000000405028825 */ /* 0x001fcc00078e0002 */
[----:B--2---:R-:W2:Y:S01]  /*00e0*/  @!P0 LDG.E R2, desc[UR4][R2.64] ;  /* 0x0000000402028981 */ /* 0x004ea2000c1e1900 */
[----:B------:R-:W-:Y:S01]  /*00f0*/  @!P0 MOV R0, 0x400 ;  /* 0x0000040000008802 */ /* 0x000fe20000000f00 */
[----:B------:R-:W-:Y:S01]  /*0100*/  IMAD R7, R7, 0x10, R8 ;  /* 0x0000001007077824 */ /* 0x000fe200078e0208 */
[----:B------:R-:W-:Y:S01]  /*0110*/  LEA R4, R9, R6, 0x4 ;  /* 0x0000000609047211 */ /* 0x000fe200078e20ff */
[----:B------:R-:W0:Y:S03]  /*0120*/  @!P0 S2R R5, SR_CgaCtaId ;  /* 0x0000000000058919 */ /* 0x000e260000008800 */
[----:B------:R-:W-:-:S04]  /*0130*/  ISETP.GE.U32.AND P1, PT, R4, UR7, PT ;  /* 0x0000000704007c0c */ /* 0x000fc8000bf26070 */
[----:B------:R-:W-:Y:S02]  /*0140*/  ISETP.GE.U32.OR P1, PT, R7, UR6, P1 ;  /* 0x0000000607007c0c */ /* 0x000fe40008f26470 */
[----:B0-----:R-:W-:-:S05]  /*0150*/  @!P0 LEA R0, R5, R0, 0x18 ;  /* 0x0000000005008211 */ /* 0x001fca00078ec0ff */
[----:B------:R-:W-:-:S05]  /*0160*/  @!P0 IMAD R0, R8, 0x44, R0 ;  /* 0x0000004408008824 */ /* 0x000fca00078e0200 */
[----:B------:R-:W-:-:S05]  /*0170*/  @!P0 LEA R5, R6, R0, 0x2 ;  /* 0x0000000006058211 */ /* 0x000fca00078e10ff */
[----:B--2---:R0:W-:Y:S01]  /*0180*/  @!P0 STS [R5], R2 ;  /* 0x0000000205008388 */ /* 0x0041e20000000800 */
[----:B------:R-:W-:Y:S06]  /*0190*/  BAR.SYNC.DEFER_BLOCKING 0x0 ;  /* 0x0000000000007b1d */ /* 0x000fec0000010000 */
[----:B------:R-:W-:Y:S05]  /*01a0*/  @P1 EXIT ;  /* 0x000000000000194d */ /* 0x000fea0003800000 */
[----:B------:R-:W1:Y:S01]  /*01b0*/  S2R R3, SR_CgaCtaId ;  /* 0x0000000000037919 */ /* 0x000e620000008800 */
[----:B------:R-:W-:Y:S01]  /*01c0*/  MOV R0, 0x400 ;  /* 0x0000040000007802 */ /* 0x000fe20000000f00 */
[----:B------:R-:W-:-:S03]  /*01d0*/  IMAD R7, R7, UR7, R4 ;  /* 0x0000000707077c24 */ /* 0x000fc6000f8e0204 */
[----:B-1----:R-:W-:-:S05]  /*01e0*/  LEA R3, R3, R0, 0x18 ;  /* 0x0000000003037211 */ /* 0x002fca00078ec0ff */
[----:B------:R-:W-:Y:S02]  /*01f0*/  IMAD R0, R6, 0x44, R3 ;  /* 0x0000004406007824 */ /* 0x000fe400078e0203 */
[----:B0-----:R-:W0:Y:S02]  /*0200*/  LDC.64 R2, c[0x0][0x380] ;  /* 0x0000e000ff027b82 */ /* 0x001e240000000a00 */
[----:B------:R-:W-:-:S05]  /*0210*/  IMAD R0, R8, 0x4, R0 ;  /* 0x0000000408007824 */ /* 0x000fca00078e0200 */
[----:B------:R-:W1:Y:S01]  /*0220*/  LDS R5, [R0] ;  /* 0x0000000000057984 */ /* 0x000e620000000800 */
[----:B0-----:R-:W-:-:S05]  /*0230*/  IMAD.WIDE.U32 R2, R7, 0x4, R2 ;  /* 0x0000000407027825 */ /* 0x001fca00078e0002 */
[----:B-1----:R-:W-:Y:S01]  /*0240*/  STG.E desc[UR4][R2.64], R5 ;  /* 0x0000000502007986 */ /* 0x002fe2000c101904 */
[----:B------:R-:W-:Y:S05]  /*0250*/  EXIT ;  /* 0x000000000000794d */ /* 0x000fea0003800000 */
.L_x_1:
        /* <DEDUP_REMOVED lines=10> */
.L_x_3:


//--------------------- .nv.shared.reserved.0     --------------------------
	.section	.nv.shared.reserved.0,"aw",@nobits
	.weak		__nv_reservedSMEM_offset_0_alias
	.size		__nv_reservedSMEM_offset_0_alias, 0, 64
	.other		__nv_reservedSMEM_offset_0_alias,@"STO_CUDA_RESERVED_SHARED STV_DEFAULT"
__nv_reservedSMEM_offset_0_alias:
	.zero		0
	.zero		64


//--------------------- .nv.shared._Z9transposePfS_ii --------------------------
	.section	.nv.shared._Z9transposePfS_ii,"aw",@nobits
	.sectionflags	@""
	.align	4
.nv.shared._Z9transposePfS_ii:
	.zero		2112


//--------------------- .nv.constant0._Z15transpose_naivePfS_ii --------------------------
	.section	.nv.constant0._Z15transpose_naivePfS_ii,"a",@progbits
	.sectionflags	@""
	.align	4
.nv.constant0._Z15transpose_naivePfS_ii:
	.zero		920


//--------------------- .nv.constant0._Z9transposePfS_ii --------------------------
	.section	.nv.constant0._Z9transposePfS_ii,"a",@progbits
	.sectionflags	@""
	.align	4
.nv.constant0._Z9transposePfS_ii:
	.zero		920


//--------------------- SYMBOLS --------------------------

	.type		.nv.reservedSmem.offset0,@object
	.size		.nv.reservedSmem.offset0,0x4
	.type		.nv.reservedSmem.cap,@object
	.size		.nv.reservedSmem.cap,0x4
